	.headerflags	@"EF_CUDA_TEXMODE_UNIFIED EF_CUDA_64BIT_ADDRESS EF_CUDA_ACCELERATORS EF_CUDA_SM90 EF_CUDA_VIRTUAL_SM(EF_CUDA_SM90)"
	.elftype	@"ET_EXEC"


//--------------------- .nv.info                  --------------------------
	.section	.nv.info,"",@"SHT_CUDA_INFO"
	.align	4


	//----- nvinfo : EIATTR_REGCOUNT
	.align		4
        /*0000*/ 	.byte	0x04, 0x2f
        /*0002*/ 	.short	(.L_3 - .L_2)
	.align		4
.L_2:
        /*0004*/ 	.word	index@(triton_poi_fused__native_batch_norm_legit_no_training_relu_10)
        /*0008*/ 	.word	0x0000001c


	//----- nvinfo : EIATTR_MIN_STACK_SIZE
	.align		4
.L_3:
        /*000c*/ 	.byte	0x04, 0x12
        /*000e*/ 	.short	(.L_5 - .L_4)
	.align		4
.L_4:
        /*0010*/ 	.word	index@(triton_poi_fused__native_batch_norm_legit_no_training_relu_10)
        /*0014*/ 	.word	0x00000000


	//----- nvinfo : EIATTR_FRAME_SIZE
	.align		4
.L_5:
        /*0018*/ 	.byte	0x04, 0x11
        /*001a*/ 	.short	(.L_7 - .L_6)
	.align		4
.L_6:
        /*001c*/ 	.word	index@(triton_poi_fused__native_batch_norm_legit_no_training_relu_10)
        /*0020*/ 	.word	0x00000000


	//----- nvinfo : EIATTR_MIN_STACK_SIZE
	.align		4
.L_7:
        /*0024*/ 	.byte	0x04, 0x12
        /*0026*/ 	.short	(.L_9 - .L_8)
	.align		4
.L_8:
        /*0028*/ 	.word	index@(triton_poi_fused__native_batch_norm_legit_no_training_relu_10)
        /*002c*/ 	.word	0x00000000
.L_9:


//--------------------- .nv.info.triton_poi_fused__native_batch_norm_legit_no_training_relu_10 --------------------------
	.section	.nv.info.triton_poi_fused__native_batch_norm_legit_no_training_relu_10,"",@"SHT_CUDA_INFO"
	.sectionflags	@""
	.align	4


	//----- nvinfo : EIATTR_CUDA_API_VERSION
	.align		4
        /*0000*/ 	.byte	0x04, 0x37
        /*0002*/ 	.short	(.L_11 - .L_10)
.L_10:
        /*0004*/ 	.word	0x0000007c


	//----- nvinfo : EIATTR_KPARAM_INFO
	.align		4
.L_11:
        /*0008*/ 	.byte	0x04, 0x17
        /*000a*/ 	.short	(.L_13 - .L_12)
.L_12:
        /*000c*/ 	.word	0x00000000
        /*0010*/ 	.short	0x0006
        /*0012*/ 	.short	0x0030
        /*0014*/ 	.byte	0x00, 0xf0, 0x11, 0x00


	//----- nvinfo : EIATTR_KPARAM_INFO
	.align		4
.L_13:
        /*0018*/ 	.byte	0x04, 0x17
        /*001a*/ 	.short	(.L_15 - .L_14)
.L_14:
        /*001c*/ 	.word	0x00000000
        /*0020*/ 	.short	0x0005
        /*0022*/ 	.short	0x0028
        /*0024*/ 	.byte	0x00, 0xf4, 0x21, 0x00


	//----- nvinfo : EIATTR_KPARAM_INFO
	.align		4
.L_15:
        /*0028*/ 	.byte	0x04, 0x17
        /*002a*/ 	.short	(.L_17 - .L_16)
.L_16:
        /*002c*/ 	.word	0x00000000
        /*0030*/ 	.short	0x0004
        /*0032*/ 	.short	0x0020
        /*0034*/ 	.byte	0x00, 0xf4, 0x21, 0x00


	//----- nvinfo : EIATTR_KPARAM_INFO
	.align		4
.L_17:
        /*0038*/ 	.byte	0x04, 0x17
        /*003a*/ 	.short	(.L_19 - .L_18)
.L_18:
        /*003c*/ 	.word	0x00000000
        /*0040*/ 	.short	0x0003
        /*0042*/ 	.short	0x0018
        /*0044*/ 	.byte	0x00, 0xf4, 0x21, 0x00


	//----- nvinfo : EIATTR_KPARAM_INFO
	.align		4
.L_19:
        /*0048*/ 	.byte	0x04, 0x17
        /*004a*/ 	.short	(.L_21 - .L_20)
.L_20:
        /*004c*/ 	.word	0x00000000
        /*0050*/ 	.short	0x0002
        /*0052*/ 	.short	0x0010
        /*0054*/ 	.byte	0x00, 0xf4, 0x21, 0x00


	//----- nvinfo : EIATTR_KPARAM_INFO
	.align		4
.L_21:
        /*0058*/ 	.byte	0x04, 0x17
        /*005a*/ 	.short	(.L_23 - .L_22)
.L_22:
        /*005c*/ 	.word	0x00000000
        /*0060*/ 	.short	0x0001
        /*0062*/ 	.short	0x0008
        /*0064*/ 	.byte	0x00, 0xf4, 0x21, 0x00


	//----- nvinfo : EIATTR_KPARAM_INFO
	.align		4
.L_23:
        /*0068*/ 	.byte	0x04, 0x17
        /*006a*/ 	.short	(.L_25 - .L_24)
.L_24:
        /*006c*/ 	.word	0x00000000
        /*0070*/ 	.short	0x0000
        /*0072*/ 	.short	0x0000
        /*0074*/ 	.byte	0x00, 0xf4, 0x21, 0x00


	//----- nvinfo : EIATTR_SPARSE_MMA_MASK
	.align		4
.L_25:
        /*0078*/ 	.byte	0x03, 0x50
        /*007a*/ 	.short	0x0000


	//----- nvinfo : EIATTR_MAXREG_COUNT
	.align		4
        /*007c*/ 	.byte	0x03, 0x1b
        /*007e*/ 	.short	0x00ff


	//----- nvinfo : EIATTR_EXIT_INSTR_OFFSETS
	.align		4
        /*0080*/ 	.byte	0x04, 0x1c
        /*0082*/ 	.short	(.L_27 - .L_26)


	//   ....[0]....
.L_26:
        /*0084*/ 	.word	0x00000570


	//   ....[1]....
        /*0088*/ 	.word	0x00000590


	//----- nvinfo : EIATTR_REQNTID
	.align		4
.L_27:
        /*008c*/ 	.byte	0x04, 0x10
        /*008e*/ 	.short	(.L_29 - .L_28)
.L_28:
        /*0090*/ 	.word	0x00000100
        /*0094*/ 	.word	0x00000001
        /*0098*/ 	.word	0x00000001


	//----- nvinfo : EIATTR_CBANK_PARAM_SIZE
	.align		4
.L_29:
        /*009c*/ 	.byte	0x03, 0x19
        /*009e*/ 	.short	0x0034


	//----- nvinfo : EIATTR_PARAM_CBANK
	.align		4
        /*00a0*/ 	.byte	0x04, 0x0a
        /*00a2*/ 	.short	(.L_31 - .L_30)
	.align		4
.L_30:
        /*00a4*/ 	.word	index@(.nv.constant0.triton_poi_fused__native_batch_norm_legit_no_training_relu_10)
        /*00a8*/ 	.short	0x0210
        /*00aa*/ 	.short	0x0034


	//----- nvinfo : EIATTR_SW_WAR
	.align		4
.L_31:
        /*00ac*/ 	.byte	0x04, 0x36
        /*00ae*/ 	.short	(.L_33 - .L_32)
.L_32:
        /*00b0*/ 	.word	0x00000008
.L_33:


//--------------------- .nv.callgraph             --------------------------
	.section	.nv.callgraph,"",@"SHT_CUDA_CALLGRAPH"
	.align	4
	.sectionentsize	8
	.align		4
        /*0000*/ 	.word	0x00000000
	.align		4
        /*0004*/ 	.word	0xffffffff
	.align		4
        /*0008*/ 	.word	0x00000000
	.align		4
        /*000c*/ 	.word	0xfffffffe
	.align		4
        /*0010*/ 	.word	0x00000000
	.align		4
        /*0014*/ 	.word	0xfffffffd
	.align		4
        /*0018*/ 	.word	0x00000000
	.align		4
        /*001c*/ 	.word	0xfffffffc


//--------------------- .nv.constant4             --------------------------
	.section	.nv.constant4,"a",@progbits
	.align	8
	.align		8
.nv.constant4:
        /*0000*/ 	.dword	_$_str
	.align		8
        /*0008*/ 	.dword	_$_str_$_2


//--------------------- .text.triton_poi_fused__native_batch_norm_legit_no_training_relu_10 --------------------------
	.section	.text.triton_poi_fused__native_batch_norm_legit_no_training_relu_10,"ax",@progbits
	.align	128
        .global         triton_poi_fused__native_batch_norm_legit_no_training_relu_10
        .type           triton_poi_fused__native_batch_norm_legit_no_training_relu_10,@function
        .size           triton_poi_fused__native_batch_norm_legit_no_training_relu_10,(.L_x_1 - triton_poi_fused__native_batch_norm_legit_no_training_relu_10)
        .other          triton_poi_fused__native_batch_norm_legit_no_training_relu_10,@"STO_CUDA_ENTRY STV_DEFAULT"
triton_poi_fused__native_batch_norm_legit_no_training_relu_10:
.text.triton_poi_fused__native_batch_norm_legit_no_training_relu_10:
[----:B------:R-:W0:Y:S01]  /*0000*/  LDC R1, c[0x0][0x28] ;  /* 0x00000a00ff017b82 */ /* 0x000e220000000800 */
[----:B------:R-:W1:Y:S01]  /*0010*/  S2R R0, SR_TID.X ;  /* 0x0000000000007919 */ /* 0x000e620000002100 */
[----:B------:R-:W-:Y:S01]  /*0020*/  HFMA2.MMA R2, -RZ, RZ, 0, 0 ;  /* 0x00000000ff027435 */ /* 0x000fe200000001ff */
[----:B------:R-:W-:Y:S02]  /*0030*/  MOV R4, RZ ;  /* 0x000000ff00047202 */ /* 0x000fe40000000f00 */
[----:B------:R-:W-:Y:S01]  /*0040*/  CS2R R12, SRZ ;  /* 0x00000000000c7805 */ /* 0x000fe2000001ff00 */
[----:B------:R-:W2:Y:S01]  /*0050*/  S2R R3, SR_CTAID.X ;  /* 0x0000000000037919 */ /* 0x000ea20000002500 */
[----:B------:R-:W-:Y:S01]  /*0060*/  ULDC.64 UR4, c[0x0][0x208] ;  /* 0x0000820000047ab9 */ /* 0x000fe20000000a00 */
[----:B------:R-:W3:Y:S08]  /*0070*/  LDC.64 R22, c[0x0][0x218] ;  /* 0x00008600ff167b82 */ /* 0x000ef00000000a00 */
[----:B------:R-:W4:Y:S08]  /*0080*/  LDC.64 R24, c[0x0][0x210] ;  /* 0x00008400ff187b82 */ /* 0x000f300000000a00 */
[----:B------:R-:W5:Y:S01]  /*0090*/  LDC.64 R14, c[0x0][0x230] ;  /* 0x00008c00ff0e7b82 */ /* 0x000f620000000a00 */
[----:B-1----:R-:W-:-:S04]  /*00a0*/  SHF.L.U32 R0, R0, 0x1, RZ ;  /* 0x0000000100007819 */ /* 0x002fc800000006ff */
[----:B------:R-:W-:-:S04]  /*00b0*/  LOP3.LUT R0, R0, 0x1fe, RZ, 0xc0, !PT ;  /* 0x000001fe00007812 */ /* 0x000fc800078ec0ff */
[----:B--2---:R-:W-:-:S04]  /*00c0*/  LEA R3, R3, R0, 0x9 ;  /* 0x0000000003037211 */ /* 0x004fc800078e48ff */
[----:B------:R-:W-:Y:S01]  /*00d0*/  IADD3 R5, R3, 0x1, RZ ;  /* 0x0000000103057810 */ /* 0x000fe20007ffe0ff */
[C---:B------:R-:W-:Y:S01]  /*00e0*/  IMAD.HI R0, R3.reuse, -0x7319a973, R2 ;  /* 0x8ce6568d03007827 */ /* 0x040fe200078e0202 */
[----:B------:R-:W-:-:S03]  /*00f0*/  ISETP.GE.AND P0, PT, R3, 0x15cd80, PT ;  /* 0x0015cd800300780c */ /* 0x000fc60003f06270 */
[----:B------:R-:W-:Y:S01]  /*0100*/  IMAD.HI R2, R5, -0x7319a973, R4 ;  /* 0x8ce6568d05027827 */ /* 0x000fe200078e0204 */
[----:B------:R-:W-:Y:S01]  /*0110*/  SHF.R.U32.HI R7, RZ, 0x1f, R0 ;  /* 0x0000001fff077819 */ /* 0x000fe20000011600 */
[----:B------:R-:W1:Y:S03]  /*0120*/  LDC.64 R4, c[0x0][0x220] ;  /* 0x00008800ff047b82 */ /* 0x000e660000000a00 */
[----:B------:R-:W-:Y:S02]  /*0130*/  LEA.HI.SX32 R7, R0, R7, 0x15 ;  /* 0x0000000700077211 */ /* 0x000fe400078faaff */
[----:B------:R-:W-:-:S03]  /*0140*/  SHF.R.U32.HI R9, RZ, 0x1f, R2 ;  /* 0x0000001fff097819 */ /* 0x000fc60000011602 */
[----:B------:R-:W-:Y:S01]  /*0150*/  IMAD.HI R0, R7, 0x2aaaaaab, RZ ;  /* 0x2aaaaaab07007827 */ /* 0x000fe200078e02ff */
[----:B------:R-:W-:-:S04]  /*0160*/  LEA.HI.SX32 R17, R2, R9, 0x15 ;  /* 0x0000000902117211 */ /* 0x000fc800078faaff */
[----:B------:R-:W-:Y:S01]  /*0170*/  SHF.R.U32.HI R9, RZ, 0x1f, R0 ;  /* 0x0000001fff097819 */ /* 0x000fe20000011600 */
[----:B------:R-:W-:-:S03]  /*0180*/  IMAD.HI R2, R17, 0x2aaaaaab, RZ ;  /* 0x2aaaaaab11027827 */ /* 0x000fc600078e02ff */
[----:B------:R-:W-:Y:S02]  /*0190*/  LEA.HI R0, R0, R9, RZ, 0x1c ;  /* 0x0000000900007211 */ /* 0x000fe400078fe0ff */
[----:B------:R-:W-:-:S03]  /*01a0*/  SHF.R.U32.HI R11, RZ, 0x1f, R2 ;  /* 0x0000001fff0b7819 */ /* 0x000fc60000011602 */
[----:B------:R-:W-:Y:S01]  /*01b0*/  IMAD R9, R0, -0x60, R7 ;  /* 0xffffffa000097824 */ /* 0x000fe200078e0207 */
[----:B------:R-:W-:Y:S01]  /*01c0*/  LEA.HI R0, R2, R11, RZ, 0x1c ;  /* 0x0000000b02007211 */ /* 0x000fe200078fe0ff */
[----:B------:R-:W-:Y:S01]  /*01d0*/  HFMA2.MMA R2, -RZ, RZ, 0, 0 ;  /* 0x00000000ff027435 */ /* 0x000fe200000001ff */
[----:B------:R-:W2:Y:S01]  /*01e0*/  LDC.64 R10, c[0x0][0x228] ;  /* 0x00008a00ff0a7b82 */ /* 0x000ea20000000a00 */
[----:B-1----:R-:W-:-:S04]  /*01f0*/  IMAD.WIDE R6, R9, 0x4, R4 ;  /* 0x0000000409067825 */ /* 0x002fc800078e0204 */
[----:B------:R-:W-:-:S04]  /*0200*/  IMAD R17, R0, -0x60, R17 ;  /* 0xffffffa000117824 */ /* 0x000fc800078e0211 */
[----:B------:R-:W-:Y:S01]  /*0210*/  IMAD.WIDE R20, R17, 0x4, R4 ;  /* 0x0000000411147825 */ /* 0x000fe200078e0204 */
[----:B------:R-:W5:Y:S04]  /*0220*/  @!P0 LDG.E.EL R2, desc[UR4][R6.64] ;  /* 0x0000000406028981 */ /* 0x000f68000c2e1900 */
[----:B------:R4:W5:Y:S01]  /*0230*/  @!P0 LDG.E.EL R12, desc[UR4][R20.64] ;  /* 0x00000004140c8981 */ /* 0x000962000c2e1900 */
[----:B------:R-:W-:Y:S02]  /*0240*/  MOV R0, RZ ;  /* 0x000000ff00007202 */ /* 0x000fe40000000f00 */
[----:B------:R-:W-:Y:S01]  /*0250*/  CS2R R4, SRZ ;  /* 0x0000000000047805 */ /* 0x000fe2000001ff00 */
[----:B---3--:R-:W-:-:S04]  /*0260*/  IMAD.WIDE R18, R9, 0x4, R22 ;  /* 0x0000000409127825 */ /* 0x008fc800078e0216 */
[----:B------:R-:W-:Y:S01]  /*0270*/  IMAD.WIDE R22, R17, 0x4, R22 ;  /* 0x0000000411167825 */ /* 0x000fe200078e0216 */
[----:B------:R-:W3:Y:S03]  /*0280*/  @!P0 LDG.E.EL R13, desc[UR4][R18.64] ;  /* 0x00000004120d8981 */ /* 0x000ee6000c2e1900 */
[----:B----4-:R-:W-:Y:S01]  /*0290*/  IMAD.WIDE R20, R3, 0x4, R24 ;  /* 0x0000000403147825 */ /* 0x010fe200078e0218 */
[----:B------:R-:W4:Y:S03]  /*02a0*/  @!P0 LDG.E.EL R0, desc[UR4][R22.64] ;  /* 0x0000000416008981 */ /* 0x000f26000c2e1900 */
[C---:B--2---:R-:W-:Y:S01]  /*02b0*/  IMAD.WIDE R6, R9.reuse, 0x4, R10 ;  /* 0x0000000409067825 */ /* 0x044fe200078e020a */
[----:B------:R-:W4:Y:S03]  /*02c0*/  @!P0 LDG.E.64 R4, desc[UR4][R20.64] ;  /* 0x0000000414048981 */ /* 0x000f26000c1e1b00 */
[----:B-----5:R-:W-:-:S04]  /*02d0*/  IMAD.WIDE R8, R9, 0x4, R14 ;  /* 0x0000000409087825 */ /* 0x020fc800078e020e */
[----:B------:R-:W-:-:S04]  /*02e0*/  IMAD.WIDE R10, R17, 0x4, R10 ;  /* 0x00000004110a7825 */ /* 0x000fc800078e020a */
[----:B------:R-:W-:Y:S01]  /*02f0*/  IMAD.WIDE R24, R17, 0x4, R14 ;  /* 0x0000000411187825 */ /* 0x000fe200078e020e */
[----:B------:R-:W-:Y:S02]  /*0300*/  CS2R R16, SRZ ;  /* 0x0000000000107805 */ /* 0x000fe4000001ff00 */
[----:B------:R-:W-:-:S04]  /*0310*/  CS2R R14, SRZ ;  /* 0x00000000000e7805 */ /* 0x000fc8000001ff00 */
[----:B------:R1:W2:Y:S04]  /*0320*/  @!P0 LDG.E.EL R16, desc[UR4][R6.64] ;  /* 0x0000000406108981 */ /* 0x0002a8000c2e1900 */
[----:B------:R-:W5:Y:S04]  /*0330*/  @!P0 LDG.E.EL R17, desc[UR4][R10.64] ;  /* 0x000000040a118981 */ /* 0x000f68000c2e1900 */
[----:B------:R2:W2:Y:S01]  /*0340*/  @!P0 LDG.E.EL R15, desc[UR4][R8.64] ;  /* 0x00000004080f8981 */ /* 0x0004a2000c2e1900 */
[----:B-1----:R-:W1:Y:S03]  /*0350*/  LDC.64 R6, c[0x0][0x238] ;  /* 0x00008e00ff067b82 */ /* 0x002e660000000a00 */
[----:B------:R-:W5:Y:S01]  /*0360*/  @!P0 LDG.E.EL R14, desc[UR4][R24.64] ;  /* 0x00000004180e8981 */ /* 0x000f62000c2e1900 */
[----:B-1----:R-:W-:-:S04]  /*0370*/  IMAD.WIDE R6, R3, 0x4, R6 ;  /* 0x0000000403067825 */ /* 0x002fc800078e0206 */
[----:B------:R-:W-:Y:S01]  /*0380*/  FADD R2, R2, 0.0010000000474974513054 ;  /* 0x3a83126f02027421 */ /* 0x000fe20000000000 */
[----:B------:R-:W-:-:S03]  /*0390*/  FADD R12, R12, 0.0010000000474974513054 ;  /* 0x3a83126f0c0c7421 */ /* 0x000fc60000000000 */
[----:B------:R-:W1:Y:S08]  /*03a0*/  MUFU.SQRT R18, R2 ;  /* 0x0000000200127308 */ /* 0x000e700000002000 */
[----:B------:R-:W3:Y:S01]  /*03b0*/  MUFU.SQRT R19, R12 ;  /* 0x0000000c00137308 */ /* 0x000ee20000002000 */
[C---:B-1----:R-:W-:Y:S02]  /*03c0*/  FSETP.GT.AND P1, PT, R18.reuse, 8.50705917302346158658e+37, PT ;  /* 0x7e8000001200780b */ /* 0x042fe40003f24000 */
[----:B------:R-:W-:-:S02]  /*03d0*/  FSETP.GEU.AND P3, PT, R18, 1.175494350822287508e-38, PT ;  /* 0x008000001200780b */ /* 0x000fc40003f6e000 */
[C---:B---3--:R-:W-:Y:S02]  /*03e0*/  FSETP.GT.AND P2, PT, R19.reuse, 8.50705917302346158658e+37, PT ;  /* 0x7e8000001300780b */ /* 0x048fe40003f44000 */
[----:B------:R-:W-:-:S07]  /*03f0*/  FSETP.GEU.AND P4, PT, R19, 1.175494350822287508e-38, PT ;  /* 0x008000001300780b */ /* 0x000fce0003f8e000 */
[----:B------:R-:W-:Y:S01]  /*0400*/  @P1 FMUL R18, R18, 0.25 ;  /* 0x3e80000012121820 */ /* 0x000fe20000400000 */
[----:B------:R-:W-:-:S03]  /*0410*/  HFMA2.MMA R2, -RZ, RZ, 1.625, 0 ;  /* 0x3e800000ff027435 */ /* 0x000fc600000001ff */
[----:B------:R-:W-:Y:S01]  /*0420*/  @!P3 FMUL R18, R18, 16777216 ;  /* 0x4b8000001212b820 */ /* 0x000fe20000400000 */
[----:B------:R-:W-:-:S04]  /*0430*/  @P2 FMUL R19, R19, 0.25 ;  /* 0x3e80000013132820 */ /* 0x000fc80000400000 */
[----:B------:R-:W-:Y:S01]  /*0440*/  @!P4 FMUL R19, R19, 16777216 ;  /* 0x4b8000001313c820 */ /* 0x000fe20000400000 */
[----:B------:R-:W1:Y:S01]  /*0450*/  MUFU.RCP R18, R18 ;  /* 0x0000001200127308 */ /* 0x000e620000001000 */
[----:B0-2---:R-:W-:-:S07]  /*0460*/  FSEL R9, R2, 1, P1 ;  /* 0x3f80000002097808 */ /* 0x005fce0000800000 */
[----:B------:R-:W0:Y:S01]  /*0470*/  MUFU.RCP R19, R19 ;  /* 0x0000001300137308 */ /* 0x000e220000001000 */
[----:B------:R-:W-:Y:S01]  /*0480*/  FSEL R2, R2, 1, P2 ;  /* 0x3f80000002027808 */ /* 0x000fe20001000000 */
[----:B------:R-:W-:Y:S01]  /*0490*/  @!P3 FMUL R9, R9, 16777216 ;  /* 0x4b8000000909b820 */ /* 0x000fe20000400000 */
[----:B----4-:R-:W-:-:S03]  /*04a0*/  FADD R0, -R0, R5 ;  /* 0x0000000500007221 */ /* 0x010fc60000000100 */
[----:B------:R-:W-:Y:S01]  /*04b0*/  @!P4 FMUL R2, R2, 16777216 ;  /* 0x4b8000000202c820 */ /* 0x000fe20000400000 */
[----:B------:R-:W-:Y:S01]  /*04c0*/  FADD R4, -R13, R4 ;  /* 0x000000040d047221 */ /* 0x000fe20000000100 */
[----:B-1----:R-:W-:Y:S02]  /*04d0*/  FMUL R9, R18, R9 ;  /* 0x0000000912097220 */ /* 0x002fe40000400000 */
[----:B0-----:R-:W-:Y:S02]  /*04e0*/  FMUL R5, R19, R2 ;  /* 0x0000000213057220 */ /* 0x001fe40000400000 */
[----:B------:R-:W-:Y:S02]  /*04f0*/  FMUL R4, R4, R9 ;  /* 0x0000000904047220 */ /* 0x000fe40000400000 */
[----:B------:R-:W-:Y:S02]  /*0500*/  FMUL R5, R0, R5 ;  /* 0x0000000500057220 */ /* 0x000fe40000400000 */
[----:B------:R-:W-:-:S02]  /*0510*/  FFMA R4, R4, R16, R15 ;  /* 0x0000001004047223 */ /* 0x000fc4000000000f */
[----:B-----5:R-:W-:-:S03]  /*0520*/  FFMA R5, R5, R17, R14 ;  /* 0x0000001105057223 */ /* 0x020fc6000000000e */
[C---:B------:R-:W-:Y:S02]  /*0530*/  FSETP.GEU.AND P1, PT, R4.reuse, RZ, PT ;  /* 0x000000ff0400720b */ /* 0x040fe40003f2e000 */
[C---:B------:R-:W-:Y:S02]  /*0540*/  FSETP.GEU.AND P2, PT, R5.reuse, RZ, PT ;  /* 0x000000ff0500720b */ /* 0x040fe40003f4e000 */
[----:B------:R-:W-:Y:S02]  /*0550*/  FSEL R4, R4, RZ, P1 ;  /* 0x000000ff04047208 */ /* 0x000fe40000800000 */
[----:B------:R-:W-:Y:S01]  /*0560*/  FSEL R5, R5, RZ, P2 ;  /* 0x000000ff05057208 */ /* 0x000fe20001000000 */
[----:B------:R-:W-:Y:S08]  /*0570*/  @P0 EXIT ;  /* 0x000000000000094d */ /* 0x000ff00003800000 */
[----:B------:R-:W-:Y:S01]  /*0580*/  STG.E.64 desc[UR4][R6.64], R4 ;  /* 0x0000000406007986 */ /* 0x000fe2000c101b04 */
[----:B------:R-:W-:Y:S05]  /*0590*/  EXIT ;  /* 0x000000000000794d */ /* 0x000fea0003800000 */
.L_x_0:
[----:B------:R-:W-:-:S00]  /*05a0*/  BRA `(.L_x_0) ;  /* 0xfffffffc00fc7947 */ /* 0x000fc0000383ffff */
[----:B------:R-:W-:-:S00]  /*05b0*/  NOP ;  /* 0x0000000000007918 */ /* 0x000fc00000000000 */
        /* <DEDUP_REMOVED lines=12> */
.L_x_1:


//--------------------- .nv.global.init           --------------------------
	.section	.nv.global.init,"aw",@progbits
.nv.global.init:
	.type		_$_str,@object
	.size		_$_str,(_$_str_$_2 - _$_str)
_$_str:
        /*0000*/ 	.byte	0x5f, 0x5f, 0x43, 0x55, 0x44, 0x41, 0x5f, 0x46, 0x54, 0x5a, 0x00
	.type		_$_str_$_2,@object
	.size		_$_str_$_2,(.L_1 - _$_str_$_2)
_$_str_$_2:
        /*000b*/ 	.byte	0x5f, 0x5f, 0x43, 0x55, 0x44, 0x41, 0x5f, 0x50, 0x52, 0x45, 0x43, 0x5f, 0x53, 0x51, 0x52, 0x54
        /*001b*/ 	.byte	0x00
.L_1:


//--------------------- .nv.constant0.triton_poi_fused__native_batch_norm_legit_no_training_relu_10 --------------------------
	.section	.nv.constant0.triton_poi_fused__native_batch_norm_legit_no_training_relu_10,"a",@progbits
	.sectionflags	@""
	.align	4
.nv.constant0.triton_poi_fused__native_batch_norm_legit_no_training_relu_10:
	.zero		580
